//
// Generated by NVIDIA NVVM Compiler
//
// Compiler Build ID: CL-36424714
// Cuda compilation tools, release 13.0, V13.0.88
// Based on NVVM 20.0.0
//

.version 9.0
.target sm_100
.address_size 64

	// .globl	_Z10add_vectorPfS_S_i

.visible .entry _Z10add_vectorPfS_S_i(
	.param .u64 .ptr .align 1 _Z10add_vectorPfS_S_i_param_0,
	.param .u64 .ptr .align 1 _Z10add_vectorPfS_S_i_param_1,
	.param .u64 .ptr .align 1 _Z10add_vectorPfS_S_i_param_2,
	.param .u32 _Z10add_vectorPfS_S_i_param_3
)
{
	.reg .pred 	%p<10>;
	.reg .b32 	%r<23>;
	.reg .b32 	%f<88>;
	.reg .b64 	%rd<40>;

	ld.param.u64 	%rd22, [_Z10add_vectorPfS_S_i_param_0];
	ld.param.u64 	%rd23, [_Z10add_vectorPfS_S_i_param_1];
	ld.param.u64 	%rd24, [_Z10add_vectorPfS_S_i_param_2];
	ld.param.u32 	%r16, [_Z10add_vectorPfS_S_i_param_3];
	cvta.to.global.u64 	%rd1, %rd22;
	cvta.to.global.u64 	%rd2, %rd24;
	cvta.to.global.u64 	%rd3, %rd23;
	setp.lt.s32 	%p1, %r16, 1;
	@%p1 bra 	$L__BB0_13;
	and.b32  	%r1, %r16, 15;
	setp.lt.u32 	%p2, %r16, 16;
	mov.b32 	%r20, 0;
	@%p2 bra 	$L__BB0_4;
	and.b32  	%r20, %r16, 2147483632;
	neg.s32 	%r18, %r20;
	add.s64 	%rd36, %rd3, 32;
	add.s64 	%rd35, %rd2, 32;
	add.s64 	%rd34, %rd1, 32;
$L__BB0_3:
	.pragma "nounroll";
	ld.global.f32 	%f1, [%rd36+-32];
	ld.global.f32 	%f2, [%rd35+-32];
	add.f32 	%f3, %f1, %f2;
	st.global.f32 	[%rd34+-32], %f3;
	ld.global.f32 	%f4, [%rd36+-28];
	ld.global.f32 	%f5, [%rd35+-28];
	add.f32 	%f6, %f4, %f5;
	st.global.f32 	[%rd34+-28], %f6;
	ld.global.f32 	%f7, [%rd36+-24];
	ld.global.f32 	%f8, [%rd35+-24];
	add.f32 	%f9, %f7, %f8;
	st.global.f32 	[%rd34+-24], %f9;
	ld.global.f32 	%f10, [%rd36+-20];
	ld.global.f32 	%f11, [%rd35+-20];
	add.f32 	%f12, %f10, %f11;
	st.global.f32 	[%rd34+-20], %f12;
	ld.global.f32 	%f13, [%rd36+-16];
	ld.global.f32 	%f14, [%rd35+-16];
	add.f32 	%f15, %f13, %f14;
	st.global.f32 	[%rd34+-16], %f15;
	ld.global.f32 	%f16, [%rd36+-12];
	ld.global.f32 	%f17, [%rd35+-12];
	add.f32 	%f18, %f16, %f17;
	st.global.f32 	[%rd34+-12], %f18;
	ld.global.f32 	%f19, [%rd36+-8];
	ld.global.f32 	%f20, [%rd35+-8];
	add.f32 	%f21, %f19, %f20;
	st.global.f32 	[%rd34+-8], %f21;
	ld.global.f32 	%f22, [%rd36+-4];
	ld.global.f32 	%f23, [%rd35+-4];
	add.f32 	%f24, %f22, %f23;
	st.global.f32 	[%rd34+-4], %f24;
	ld.global.f32 	%f25, [%rd36];
	ld.global.f32 	%f26, [%rd35];
	add.f32 	%f27, %f25, %f26;
	st.global.f32 	[%rd34], %f27;
	ld.global.f32 	%f28, [%rd36+4];
	ld.global.f32 	%f29, [%rd35+4];
	add.f32 	%f30, %f28, %f29;
	st.global.f32 	[%rd34+4], %f30;
	ld.global.f32 	%f31, [%rd36+8];
	ld.global.f32 	%f32, [%rd35+8];
	add.f32 	%f33, %f31, %f32;
	st.global.f32 	[%rd34+8], %f33;
	ld.global.f32 	%f34, [%rd36+12];
	ld.global.f32 	%f35, [%rd35+12];
	add.f32 	%f36, %f34, %f35;
	st.global.f32 	[%rd34+12], %f36;
	ld.global.f32 	%f37, [%rd36+16];
	ld.global.f32 	%f38, [%rd35+16];
	add.f32 	%f39, %f37, %f38;
	st.global.f32 	[%rd34+16], %f39;
	ld.global.f32 	%f40, [%rd36+20];
	ld.global.f32 	%f41, [%rd35+20];
	add.f32 	%f42, %f40, %f41;
	st.global.f32 	[%rd34+20], %f42;
	ld.global.f32 	%f43, [%rd36+24];
	ld.global.f32 	%f44, [%rd35+24];
	add.f32 	%f45, %f43, %f44;
	st.global.f32 	[%rd34+24], %f45;
	ld.global.f32 	%f46, [%rd36+28];
	ld.global.f32 	%f47, [%rd35+28];
	add.f32 	%f48, %f46, %f47;
	st.global.f32 	[%rd34+28], %f48;
	add.s32 	%r18, %r18, 16;
	add.s64 	%rd36, %rd36, 64;
	add.s64 	%rd35, %rd35, 64;
	add.s64 	%rd34, %rd34, 64;
	setp.ne.s32 	%p3, %r18, 0;
	@%p3 bra 	$L__BB0_3;
$L__BB0_4:
	setp.eq.s32 	%p4, %r1, 0;
	@%p4 bra 	$L__BB0_13;
	and.b32  	%r7, %r16, 7;
	setp.lt.u32 	%p5, %r1, 8;
	@%p5 bra 	$L__BB0_7;
	mul.wide.u32 	%rd25, %r20, 4;
	add.s64 	%rd26, %rd3, %rd25;
	ld.global.f32 	%f49, [%rd26];
	add.s64 	%rd27, %rd2, %rd25;
	ld.global.f32 	%f50, [%rd27];
	add.f32 	%f51, %f49, %f50;
	add.s64 	%rd28, %rd1, %rd25;
	st.global.f32 	[%rd28], %f51;
	ld.global.f32 	%f52, [%rd26+4];
	ld.global.f32 	%f53, [%rd27+4];
	add.f32 	%f54, %f52, %f53;
	st.global.f32 	[%rd28+4], %f54;
	ld.global.f32 	%f55, [%rd26+8];
	ld.global.f32 	%f56, [%rd27+8];
	add.f32 	%f57, %f55, %f56;
	st.global.f32 	[%rd28+8], %f57;
	ld.global.f32 	%f58, [%rd26+12];
	ld.global.f32 	%f59, [%rd27+12];
	add.f32 	%f60, %f58, %f59;
	st.global.f32 	[%rd28+12], %f60;
	ld.global.f32 	%f61, [%rd26+16];
	ld.global.f32 	%f62, [%rd27+16];
	add.f32 	%f63, %f61, %f62;
	st.global.f32 	[%rd28+16], %f63;
	ld.global.f32 	%f64, [%rd26+20];
	ld.global.f32 	%f65, [%rd27+20];
	add.f32 	%f66, %f64, %f65;
	st.global.f32 	[%rd28+20], %f66;
	ld.global.f32 	%f67, [%rd26+24];
	ld.global.f32 	%f68, [%rd27+24];
	add.f32 	%f69, %f67, %f68;
	st.global.f32 	[%rd28+24], %f69;
	ld.global.f32 	%f70, [%rd26+28];
	ld.global.f32 	%f71, [%rd27+28];
	add.f32 	%f72, %f70, %f71;
	st.global.f32 	[%rd28+28], %f72;
	add.s32 	%r20, %r20, 8;
$L__BB0_7:
	setp.eq.s32 	%p6, %r7, 0;
	@%p6 bra 	$L__BB0_13;
	and.b32  	%r10, %r16, 3;
	setp.lt.u32 	%p7, %r7, 4;
	@%p7 bra 	$L__BB0_10;
	mul.wide.u32 	%rd29, %r20, 4;
	add.s64 	%rd30, %rd3, %rd29;
	ld.global.f32 	%f73, [%rd30];
	add.s64 	%rd31, %rd2, %rd29;
	ld.global.f32 	%f74, [%rd31];
	add.f32 	%f75, %f73, %f74;
	add.s64 	%rd32, %rd1, %rd29;
	st.global.f32 	[%rd32], %f75;
	ld.global.f32 	%f76, [%rd30+4];
	ld.global.f32 	%f77, [%rd31+4];
	add.f32 	%f78, %f76, %f77;
	st.global.f32 	[%rd32+4], %f78;
	ld.global.f32 	%f79, [%rd30+8];
	ld.global.f32 	%f80, [%rd31+8];
	add.f32 	%f81, %f79, %f80;
	st.global.f32 	[%rd32+8], %f81;
	ld.global.f32 	%f82, [%rd30+12];
	ld.global.f32 	%f83, [%rd31+12];
	add.f32 	%f84, %f82, %f83;
	st.global.f32 	[%rd32+12], %f84;
	add.s32 	%r20, %r20, 4;
$L__BB0_10:
	setp.eq.s32 	%p8, %r10, 0;
	@%p8 bra 	$L__BB0_13;
	mul.wide.u32 	%rd33, %r20, 4;
	add.s64 	%rd39, %rd1, %rd33;
	add.s64 	%rd38, %rd2, %rd33;
	add.s64 	%rd37, %rd3, %rd33;
	neg.s32 	%r22, %r10;
$L__BB0_12:
	.pragma "nounroll";
	ld.global.f32 	%f85, [%rd37];
	ld.global.f32 	%f86, [%rd38];
	add.f32 	%f87, %f85, %f86;
	st.global.f32 	[%rd39], %f87;
	add.s64 	%rd39, %rd39, 4;
	add.s64 	%rd38, %rd38, 4;
	add.s64 	%rd37, %rd37, 4;
	add.s32 	%r22, %r22, 1;
	setp.ne.s32 	%p9, %r22, 0;
	@%p9 bra 	$L__BB0_12;
$L__BB0_13:
	ret;

}


// ===== COMPILED SASS (sm_100) =====

	.target	sm_100

	.elftype	@"ET_EXEC"


//--------------------- .note.nv.tkinfo           --------------------------
	.section	.note.nv.tkinfo,"",@"SHT_NOTE"
	.sectionflags	@"SHF_NOTE_NV_TKINFO"
	.tkinfo
        /*0018*/ 	.word	0x00000002
        /*0030*/ 	.string	""
        /*0030*/ 	.string	"ptxas"
        /*0030*/ 	.string	"Cuda compilation tools, release 13.0, V13.0.88"
        /*0030*/ 	.string	"Build cuda_13.0.r13.0/compiler.36424714_0"
        /*0030*/ 	.string	"-arch sm_100 -m 64 "



//--------------------- .note.nv.cuinfo           --------------------------
	.section	.note.nv.cuinfo,"",@"SHT_NOTE"
	.sectionflags	@"SHF_NOTE_NV_CUINFO"
        /*0018*/ 	.short	0x0002
        /*001a*/ 	.short	0x0064
        /*001c*/ 	.short	0x0082
	.zero		2


//--------------------- .nv.info                  --------------------------
	.section	.nv.info,"",@"SHT_CUDA_INFO"
	.align	4


	//----- nvinfo : EIATTR_REGCOUNT
	.align		4
        /*0000*/ 	.byte	0x04, 0x2f
        /*0002*/ 	.short	(.L_1 - .L_0)
	.align		4
.L_0:
        /*0004*/ 	.word	index@(_Z10add_vectorPfS_S_i)
        /*0008*/ 	.word	0x00000014


	//----- nvinfo : EIATTR_FRAME_SIZE
	.align		4
.L_1:
        /*000c*/ 	.byte	0x04, 0x11
        /*000e*/ 	.short	(.L_3 - .L_2)
	.align		4
.L_2:
        /*0010*/ 	.word	index@(_Z10add_vectorPfS_S_i)
        /*0014*/ 	.word	0x00000000


	//----- nvinfo : EIATTR_MIN_STACK_SIZE
	.align		4
.L_3:
        /*0018*/ 	.byte	0x04, 0x12
        /*001a*/ 	.short	(.L_5 - .L_4)
	.align		4
.L_4:
        /*001c*/ 	.word	index@(_Z10add_vectorPfS_S_i)
        /*0020*/ 	.word	0x00000000
.L_5:


//--------------------- .nv.compat                --------------------------
	.section	.nv.compat,"",@"SHT_CUDA_COMPAT_INFO"
	.align	4
        /*0000*/ 	.byte	0x02, 0x09, 0x00, 0x00, 0x02, 0x02, 0x01, 0x00, 0x02, 0x05, 0x05, 0x00, 0x03, 0x07, 0x01, 0x01
        /*0010*/ 	.byte	0x02, 0x03, 0x00, 0x00, 0x02, 0x06, 0x01, 0x00, 0x04, 0x0b, 0x08, 0x00, 0x09, 0x00, 0x00, 0x00
        /*0020*/ 	.byte	0x00, 0x00, 0x00, 0x00


//--------------------- .nv.info._Z10add_vectorPfS_S_i --------------------------
	.section	.nv.info._Z10add_vectorPfS_S_i,"",@"SHT_CUDA_INFO"
	.sectionflags	@""
	.align	4


	//----- nvinfo : EIATTR_CUDA_API_VERSION
	.align		4
        /*0000*/ 	.byte	0x04, 0x37
        /*0002*/ 	.short	(.L_7 - .L_6)
.L_6:
        /*0004*/ 	.word	0x00000082


	//----- nvinfo : EIATTR_KPARAM_INFO
	.align		4
.L_7:
        /*0008*/ 	.byte	0x04, 0x17
        /*000a*/ 	.short	(.L_9 - .L_8)
.L_8:
        /*000c*/ 	.word	0x00000000
        /*0010*/ 	.short	0x0003
        /*0012*/ 	.short	0x0018
        /*0014*/ 	.byte	0x00, 0xf0, 0x11, 0x00


	//----- nvinfo : EIATTR_KPARAM_INFO
	.align		4
.L_9:
        /*0018*/ 	.byte	0x04, 0x17
        /*001a*/ 	.short	(.L_11 - .L_10)
.L_10:
        /*001c*/ 	.word	0x00000000
        /*0020*/ 	.short	0x0002
        /*0022*/ 	.short	0x0010
        /*0024*/ 	.byte	0x00, 0xf5, 0x21, 0x00


	//----- nvinfo : EIATTR_KPARAM_INFO
	.align		4
.L_11:
        /*0028*/ 	.byte	0x04, 0x17
        /*002a*/ 	.short	(.L_13 - .L_12)
.L_12:
        /*002c*/ 	.word	0x00000000
        /*0030*/ 	.short	0x0001
        /*0032*/ 	.short	0x0008
        /*0034*/ 	.byte	0x00, 0xf5, 0x21, 0x00


	//----- nvinfo : EIATTR_KPARAM_INFO
	.align		4
.L_13:
        /*0038*/ 	.byte	0x04, 0x17
        /*003a*/ 	.short	(.L_15 - .L_14)
.L_14:
        /*003c*/ 	.word	0x00000000
        /*0040*/ 	.short	0x0000
        /*0042*/ 	.short	0x0000
        /*0044*/ 	.byte	0x00, 0xf5, 0x21, 0x00


	//----- nvinfo : EIATTR_SPARSE_MMA_MASK
	.align		4
.L_15:
        /*0048*/ 	.byte	0x03, 0x50
        /*004a*/ 	.short	0x0000


	//----- nvinfo : EIATTR_MAXREG_COUNT
	.align		4
        /*004c*/ 	.byte	0x03, 0x1b
        /*004e*/ 	.short	0x00ff


	//----- nvinfo : EIATTR_MERCURY_ISA_VERSION
	.align		4
        /*0050*/ 	.byte	0x03, 0x5f
        /*0052*/ 	.short	0x0101


	//----- nvinfo : EIATTR_VRC_CTA_INIT_COUNT
	.align		4
        /*0054*/ 	.byte	0x02, 0x4a
	.zero		1
	.zero		1


	//----- nvinfo : EIATTR_EXIT_INSTR_OFFSETS
	.align		4
        /*0058*/ 	.byte	0x04, 0x1c
        /*005a*/ 	.short	(.L_17 - .L_16)


	//   ....[0]....
.L_16:
        /*005c*/ 	.word	0x00000030


	//   ....[1]....
        /*0060*/ 	.word	0x00000680


	//   ....[2]....
        /*0064*/ 	.word	0x00000940


	//   ....[3]....
        /*0068*/ 	.word	0x00000b00


	//   ....[4]....
        /*006c*/ 	.word	0x00000ce0


	//----- nvinfo : EIATTR_CBANK_PARAM_SIZE
	.align		4
.L_17:
        /*0070*/ 	.byte	0x03, 0x19
        /*0072*/ 	.short	0x001c


	//----- nvinfo : EIATTR_PARAM_CBANK
	.align		4
        /*0074*/ 	.byte	0x04, 0x0a
        /*0076*/ 	.short	(.L_19 - .L_18)
	.align		4
.L_18:
        /*0078*/ 	.word	index@(.nv.constant0._Z10add_vectorPfS_S_i)
        /*007c*/ 	.short	0x0380
        /*007e*/ 	.short	0x001c


	//----- nvinfo : EIATTR_SW_WAR
	.align		4
.L_19:
        /*0080*/ 	.byte	0x04, 0x36
        /*0082*/ 	.short	(.L_21 - .L_20)
.L_20:
        /*0084*/ 	.word	0x00000008
.L_21:


//--------------------- .nv.callgraph             --------------------------
	.section	.nv.callgraph,"",@"SHT_CUDA_CALLGRAPH"
	.align	4
	.sectionentsize	8
	.align		4
        /*0000*/ 	.word	0x00000000
	.align		4
        /*0004*/ 	.word	0xffffffff
	.align		4
        /*0008*/ 	.word	0x00000000
	.align		4
        /*000c*/ 	.word	0xfffffffe
	.align		4
        /*0010*/ 	.word	0x00000000
	.align		4
        /*0014*/ 	.word	0xfffffffd
	.align		4
        /*0018*/ 	.word	0x00000000
	.align		4
        /*001c*/ 	.word	0xfffffffc


//--------------------- .text._Z10add_vectorPfS_S_i --------------------------
	.section	.text._Z10add_vectorPfS_S_i,"ax",@progbits
	.align	128
        .global         _Z10add_vectorPfS_S_i
        .type           _Z10add_vectorPfS_S_i,@function
        .size           _Z10add_vectorPfS_S_i,(.L_x_6 - _Z10add_vectorPfS_S_i)
        .other          _Z10add_vectorPfS_S_i,@"STO_CUDA_ENTRY STV_DEFAULT"
_Z10add_vectorPfS_S_i:
.text._Z10add_vectorPfS_S_i:
[----:B------:R-:W-:Y:S08]  /*0000*/  LDC R1, c[0x0][0x37c] ;  /* 0x0000df00ff017b82 */ /* 0x000ff00000000800 */
[----:B------:R-:W0:Y:S02]  /*0010*/  LDC R2, c[0x0][0x398] ;  /* 0x0000e600ff027b82 */ /* 0x000e240000000800 */
[----:B0-----:R-:W-:-:S13]  /*0020*/  ISETP.GE.AND P0, PT, R2, 0x1, PT ;  /* 0x000000010200780c */ /* 0x001fda0003f06270 */
[----:B------:R-:W-:Y:S05]  /*0030*/  @!P0 EXIT ;  /* 0x000000000000894d */ /* 0x000fea0003800000 */
[C---:B------:R-:W-:Y:S01]  /*0040*/  ISETP.GE.U32.AND P1, PT, R2.reuse, 0x10, PT ;  /* 0x000000100200780c */ /* 0x040fe20003f26070 */
[----:B------:R-:W0:Y:S01]  /*0050*/  LDCU.64 UR10, c[0x0][0x358] ;  /* 0x00006b00ff0a77ac */ /* 0x000e220008000a00 */
[----:B------:R-:W-:Y:S01]  /*0060*/  LOP3.LUT R12, R2, 0xf, RZ, 0xc0, !PT ;  /* 0x0000000f020c7812 */ /* 0x000fe200078ec0ff */
[----:B------:R-:W-:-:S03]  /*0070*/  HFMA2 R0, -RZ, RZ, 0, 0 ;  /* 0x00000000ff007431 */ /* 0x000fc600000001ff */
[----:B------:R-:W-:-:S07]  /*0080*/  ISETP.NE.AND P0, PT, R12, RZ, PT ;  /* 0x000000ff0c00720c */ /* 0x000fce0003f05270 */
[----:B------:R-:W-:Y:S06]  /*0090*/  @!P1 BRA `(.L_x_0) ;  /* 0x0000000400789947 */ /* 0x000fec0003800000 */
[----:B------:R-:W1:Y:S01]  /*00a0*/  LDCU.128 UR12, c[0x0][0x380] ;  /* 0x00007000ff0c77ac */ /* 0x000e620008000c00 */
[----:B------:R-:W-:Y:S01]  /*00b0*/  LOP3.LUT R0, R2, 0x7ffffff0, RZ, 0xc0, !PT ;  /* 0x7ffffff002007812 */ /* 0x000fe200078ec0ff */
[----:B------:R-:W2:Y:S03]  /*00c0*/  LDCU.64 UR6, c[0x0][0x390] ;  /* 0x00007200ff0677ac */ /* 0x000ea60008000a00 */
[----:B------:R-:W-:Y:S01]  /*00d0*/  IADD3 R3, PT, PT, -R0, RZ, RZ ;  /* 0x000000ff00037210 */ /* 0x000fe20007ffe1ff */
[----:B-1----:R-:W-:Y:S02]  /*00e0*/  UIADD3 UR8, UP0, UPT, UR14, 0x20, URZ ;  /* 0x000000200e087890 */ /* 0x002fe4000ff1e0ff */
[----:B------:R-:W-:Y:S02]  /*00f0*/  UIADD3 UR4, UP2, UPT, UR12, 0x20, URZ ;  /* 0x000000200c047890 */ /* 0x000fe4000ff5e0ff */
[----:B--2---:R-:W-:-:S02]  /*0100*/  UIADD3 UR6, UP1, UPT, UR6, 0x20, URZ ;  /* 0x0000002006067890 */ /* 0x004fc4000ff3e0ff */
[----:B------:R-:W-:Y:S01]  /*0110*/  UIADD3.X UR9, UPT, UPT, URZ, UR15, URZ, UP0, !UPT ;  /* 0x0000000fff097290 */ /* 0x000fe200087fe4ff */
[----:B------:R-:W-:Y:S01]  /*0120*/  MOV R16, UR8 ;  /* 0x0000000800107c02 */ /* 0x000fe20008000f00 */
[----:B------:R-:W-:Y:S01]  /*0130*/  UIADD3.X UR5, UPT, UPT, URZ, UR13, URZ, UP2, !UPT ;  /* 0x0000000dff057290 */ /* 0x000fe200097fe4ff */
[----:B------:R-:W-:Y:S01]  /*0140*/  MOV R10, UR4 ;  /* 0x00000004000a7c02 */ /* 0x000fe20008000f00 */
[----:B------:R-:W-:Y:S01]  /*0150*/  UIADD3.X UR7, UPT, UPT, URZ, UR7, URZ, UP1, !UPT ;  /* 0x00000007ff077290 */ /* 0x000fe20008ffe4ff */
[----:B------:R-:W-:Y:S01]  /*0160*/  IMAD.U32 R11, RZ, RZ, UR6 ;  /* 0x00000006ff0b7e24 */ /* 0x000fe2000f8e00ff */
[----:B------:R-:W-:Y:S02]  /*0170*/  MOV R5, UR9 ;  /* 0x0000000900057c02 */ /* 0x000fe40008000f00 */
[----:B------:R-:W-:Y:S02]  /*0180*/  IMAD.U32 R13, RZ, RZ, UR5 ;  /* 0x00000005ff0d7e24 */ /* 0x000fe4000f8e00ff */
[----:B------:R-:W-:-:S07]  /*0190*/  MOV R14, UR7 ;  /* 0x00000007000e7c02 */ /* 0x000fce0008000f00 */
.L_x_1:
[----:B------:R-:W-:Y:S02]  /*01a0*/  MOV R4, R16 ;  /* 0x0000001000047202 */ /* 0x000fe40000000f00 */
[----:B------:R-:W-:Y:S02]  /*01b0*/  MOV R6, R11 ;  /* 0x0000000b00067202 */ /* 0x000fe40000000f00 */
[----:B------:R-:W-:Y:S01]  /*01c0*/  MOV R7, R14 ;  /* 0x0000000e00077202 */ /* 0x000fe20000000f00 */
[----:B0-2---:R-:W2:Y:S04]  /*01d0*/  LDG.E R8, desc[UR10][R4.64+-0x20] ;  /* 0xffffe00a04087981 */ /* 0x005ea8000c1e1900 */
[----:B------:R-:W2:Y:S02]  /*01e0*/  LDG.E R9, desc[UR10][R6.64+-0x20] ;  /* 0xffffe00a06097981 */ /* 0x000ea4000c1e1900 */
[----:B--2---:R-:W-:Y:S01]  /*01f0*/  FADD R11, R8, R9 ;  /* 0x00000009080b7221 */ /* 0x004fe20000000000 */
[----:B------:R-:W-:Y:S01]  /*0200*/  IMAD.MOV.U32 R8, RZ, RZ, R10 ;  /* 0x000000ffff087224 */ /* 0x000fe200078e000a */
[----:B------:R-:W-:-:S05]  /*0210*/  MOV R9, R13 ;  /* 0x0000000d00097202 */ /* 0x000fca0000000f00 */
[----:B------:R0:W-:Y:S04]  /*0220*/  STG.E desc[UR10][R8.64+-0x20], R11 ;  /* 0xffffe00b08007986 */ /* 0x0001e8000c10190a */
[----:B------:R-:W2:Y:S04]  /*0230*/  LDG.E R10, desc[UR10][R4.64+-0x1c] ;  /* 0xffffe40a040a7981 */ /* 0x000ea8000c1e1900 */
[----:B------:R-:W2:Y:S02]  /*0240*/  LDG.E R13, desc[UR10][R6.64+-0x1c] ;  /* 0xffffe40a060d7981 */ /* 0x000ea4000c1e1900 */
[----:B--2---:R-:W-:-:S05]  /*0250*/  FADD R13, R10, R13 ;  /* 0x0000000d0a0d7221 */ /* 0x004fca0000000000 */
[----:B------:R1:W-:Y:S04]  /*0260*/  STG.E desc[UR10][R8.64+-0x1c], R13 ;  /* 0xffffe40d08007986 */ /* 0x0003e8000c10190a */
[----:B------:R-:W2:Y:S04]  /*0270*/  LDG.E R10, desc[UR10][R4.64+-0x18] ;  /* 0xffffe80a040a7981 */ /* 0x000ea8000c1e1900 */
[----:B------:R-:W2:Y:S02]  /*0280*/  LDG.E R15, desc[UR10][R6.64+-0x18] ;  /* 0xffffe80a060f7981 */ /* 0x000ea4000c1e1900 */
[----:B--2---:R-:W-:-:S05]  /*0290*/  FADD R15, R10, R15 ;  /* 0x0000000f0a0f7221 */ /* 0x004fca0000000000 */
[----:B------:R2:W-:Y:S04]  /*02a0*/  STG.E desc[UR10][R8.64+-0x18], R15 ;  /* 0xffffe80f08007986 */ /* 0x0005e8000c10190a */
[----:B------:R-:W3:Y:S04]  /*02b0*/  LDG.E R10, desc[UR10][R4.64+-0x14] ;  /* 0xffffec0a040a7981 */ /* 0x000ee8000c1e1900 */
[----:B------:R-:W3:Y:S02]  /*02c0*/  LDG.E R17, desc[UR10][R6.64+-0x14] ;  /* 0xffffec0a06117981 */ /* 0x000ee4000c1e1900 */
[----:B---3--:R-:W-:-:S05]  /*02d0*/  FADD R17, R10, R17 ;  /* 0x000000110a117221 */ /* 0x008fca0000000000 */
[----:B------:R3:W-:Y:S04]  /*02e0*/  STG.E desc[UR10][R8.64+-0x14], R17 ;  /* 0xffffec1108007986 */ /* 0x0007e8000c10190a */
[----:B------:R-:W4:Y:S04]  /*02f0*/  LDG.E R10, desc[UR10][R4.64+-0x10] ;  /* 0xfffff00a040a7981 */ /* 0x000f28000c1e1900 */
[----:B0-----:R-:W4:Y:S02]  /*0300*/  LDG.E R11, desc[UR10][R6.64+-0x10] ;  /* 0xfffff00a060b7981 */ /* 0x001f24000c1e1900 */
[----:B----4-:R-:W-:-:S05]  /*0310*/  FADD R11, R10, R11 ;  /* 0x0000000b0a0b7221 */ /* 0x010fca0000000000 */
[----:B------:R0:W-:Y:S04]  /*0320*/  STG.E desc[UR10][R8.64+-0x10], R11 ;  /* 0xfffff00b08007986 */ /* 0x0001e8000c10190a */
[----:B------:R-:W4:Y:S04]  /*0330*/  LDG.E R10, desc[UR10][R4.64+-0xc] ;  /* 0xfffff40a040a7981 */ /* 0x000f28000c1e1900 */
[----:B-1----:R-:W4:Y:S02]  /*0340*/  LDG.E R13, desc[UR10][R6.64+-0xc] ;  /* 0xfffff40a060d7981 */ /* 0x002f24000c1e1900 */
[----:B----4-:R-:W-:-:S05]  /*0350*/  FADD R13, R10, R13 ;  /* 0x0000000d0a0d7221 */ /* 0x010fca0000000000 */
[----:B------:R1:W-:Y:S04]  /*0360*/  STG.E desc[UR10][R8.64+-0xc], R13 ;  /* 0xfffff40d08007986 */ /* 0x0003e8000c10190a */
[----:B------:R-:W4:Y:S04]  /*0370*/  LDG.E R10, desc[UR10][R4.64+-0x8] ;  /* 0xfffff80a040a7981 */ /* 0x000f28000c1e1900 */
[----:B--2---:R-:W4:Y:S02]  /*0380*/  LDG.E R15, desc[UR10][R6.64+-0x8] ;  /* 0xfffff80a060f7981 */ /* 0x004f24000c1e1900 */
[----:B----4-:R-:W-:-:S05]  /*0390*/  FADD R15, R10, R15 ;  /* 0x0000000f0a0f7221 */ /* 0x010fca0000000000 */
[----:B------:R2:W-:Y:S04]  /*03a0*/  STG.E desc[UR10][R8.64+-0x8], R15 ;  /* 0xfffff80f08007986 */ /* 0x0005e8000c10190a */
[----:B------:R-:W4:Y:S04]  /*03b0*/  LDG.E R10, desc[UR10][R4.64+-0x4] ;  /* 0xfffffc0a040a7981 */ /* 0x000f28000c1e1900 */
[----:B---3--:R-:W4:Y:S02]  /*03c0*/  LDG.E R17, desc[UR10][R6.64+-0x4] ;  /* 0xfffffc0a06117981 */ /* 0x008f24000c1e1900 */
[----:B----4-:R-:W-:-:S05]  /*03d0*/  FADD R17, R10, R17 ;  /* 0x000000110a117221 */ /* 0x010fca0000000000 */
        /* <DEDUP_REMOVED lines=26> */
[----:B--2---:R-:W4:Y:S01]  /*0580*/  LDG.E R15, desc[UR10][R6.64+0x18] ;  /* 0x0000180a060f7981 */ /* 0x004f22000c1e1900 */
[----:B------:R-:W-:Y:S01]  /*0590*/  IADD3 R3, PT, PT, R3, 0x10, RZ ;  /* 0x0000001003037810 */ /* 0x000fe20007ffe0ff */
[----:B----4-:R-:W-:-:S05]  /*05a0*/  FADD R15, R10, R15 ;  /* 0x0000000f0a0f7221 */ /* 0x010fca0000000000 */
[----:B------:R2:W-:Y:S04]  /*05b0*/  STG.E desc[UR10][R8.64+0x18], R15 ;  /* 0x0000180f08007986 */ /* 0x0005e8000c10190a */
[----:B------:R4:W5:Y:S04]  /*05c0*/  LDG.E R10, desc[UR10][R4.64+0x1c] ;  /* 0x00001c0a040a7981 */ /* 0x000968000c1e1900 */
[----:B---3--:R-:W5:Y:S01]  /*05d0*/  LDG.E R17, desc[UR10][R6.64+0x1c] ;  /* 0x00001c0a06117981 */ /* 0x008f62000c1e1900 */
[----:B------:R-:W-:Y:S02]  /*05e0*/  ISETP.NE.AND P1, PT, R3, RZ, PT ;  /* 0x000000ff0300720c */ /* 0x000fe40003f25270 */
[----:B0-----:R-:W-:-:S02]  /*05f0*/  IADD3 R11, P3, PT, R6, 0x40, RZ ;  /* 0x00000040060b7810 */ /* 0x001fc40007f7e0ff */
[----:B------:R-:W-:-:S03]  /*0600*/  IADD3 R16, P2, PT, R4, 0x40, RZ ;  /* 0x0000004004107810 */ /* 0x000fc60007f5e0ff */
[----:B------:R-:W-:Y:S01]  /*0610*/  IMAD.X R14, RZ, RZ, R7, P3 ;  /* 0x000000ffff0e7224 */ /* 0x000fe200018e0607 */
[----:B----4-:R-:W-:Y:S01]  /*0620*/  IADD3.X R5, PT, PT, RZ, R5, RZ, P2, !PT ;  /* 0x00000005ff057210 */ /* 0x010fe200017fe4ff */
[----:B-----5:R-:W-:Y:S01]  /*0630*/  FADD R17, R10, R17 ;  /* 0x000000110a117221 */ /* 0x020fe20000000000 */
[----:B------:R-:W-:-:S04]  /*0640*/  IADD3 R10, P4, PT, R8, 0x40, RZ ;  /* 0x00000040080a7810 */ /* 0x000fc80007f9e0ff */
[----:B------:R2:W-:Y:S01]  /*0650*/  STG.E desc[UR10][R8.64+0x1c], R17 ;  /* 0x00001c1108007986 */ /* 0x0005e2000c10190a */
[----:B-1----:R-:W-:Y:S01]  /*0660*/  IADD3.X R13, PT, PT, RZ, R9, RZ, P4, !PT ;  /* 0x00000009ff0d7210 */ /* 0x002fe200027fe4ff */
[----:B------:R-:W-:Y:S07]  /*0670*/  @P1 BRA `(.L_x_1) ;  /* 0xfffffff800c81947 */ /* 0x000fee000383ffff */
.L_x_0:
[----:B0-----:R-:W-:Y:S05]  /*0680*/  @!P0 EXIT ;  /* 0x000000000000894d */ /* 0x001fea0003800000 */
[----:B------:R-:W-:Y:S02]  /*0690*/  ISETP.GE.U32.AND P0, PT, R12, 0x8, PT ;  /* 0x000000080c00780c */ /* 0x000fe40003f06070 */
[----:B------:R-:W-:-:S04]  /*06a0*/  LOP3.LUT R14, R2, 0x7, RZ, 0xc0, !PT ;  /* 0x00000007020e7812 */ /* 0x000fc800078ec0ff */
[----:B------:R-:W-:-:S07]  /*06b0*/  ISETP.NE.AND P1, PT, R14, RZ, PT ;  /* 0x000000ff0e00720c */ /* 0x000fce0003f25270 */
[----:B------:R-:W-:Y:S06]  /*06c0*/  @!P0 BRA `(.L_x_2) ;  /* 0x00000000009c8947 */ /* 0x000fec0003800000 */
[----:B------:R-:W0:Y:S08]  /*06d0*/  LDC.64 R4, c[0x0][0x388] ;  /* 0x0000e200ff047b82 */ /* 0x000e300000000a00 */
[----:B------:R-:W1:Y:S08]  /*06e0*/  LDC.64 R6, c[0x0][0x390] ;  /* 0x0000e400ff067b82 */ /* 0x000e700000000a00 */
[----:B--2---:R-:W2:Y:S01]  /*06f0*/  LDC.64 R8, c[0x0][0x380] ;  /* 0x0000e000ff087b82 */ /* 0x004ea20000000a00 */
[----:B0-----:R-:W-:-:S05]  /*0700*/  IMAD.WIDE.U32 R4, R0, 0x4, R4 ;  /* 0x0000000400047825 */ /* 0x001fca00078e0004 */
[----:B------:R-:W3:Y:S01]  /*0710*/  LDG.E R3, desc[UR10][R4.64] ;  /* 0x0000000a04037981 */ /* 0x000ee2000c1e1900 */
[----:B-1----:R-:W-:-:S05]  /*0720*/  IMAD.WIDE.U32 R6, R0, 0x4, R6 ;  /* 0x0000000400067825 */ /* 0x002fca00078e0006 */
[----:B------:R-:W3:Y:S01]  /*0730*/  LDG.E R10, desc[UR10][R6.64] ;  /* 0x0000000a060a7981 */ /* 0x000ee2000c1e1900 */
[----:B--2---:R-:W-:-:S04]  /*0740*/  IMAD.WIDE.U32 R8, R0, 0x4, R8 ;  /* 0x0000000400087825 */ /* 0x004fc800078e0008 */
[----:B---3--:R-:W-:-:S05]  /*0750*/  FADD R3, R3, R10 ;  /* 0x0000000a03037221 */ /* 0x008fca0000000000 */
        /* <DEDUP_REMOVED lines=13> */
[----:B0-----:R-:W4:Y:S04]  /*0830*/  LDG.E R3, desc[UR10][R4.64+0x10] ;  /* 0x0000100a04037981 */ /* 0x001f28000c1e1900 */
[----:B------:R-:W4:Y:S02]  /*0840*/  LDG.E R10, desc[UR10][R6.64+0x10] ;  /* 0x0000100a060a7981 */ /* 0x000f24000c1e1900 */
        /* <DEDUP_REMOVED lines=10> */
[----:B------:R-:W2:Y:S04]  /*08f0*/  LDG.E R10, desc[UR10][R4.64+0x1c] ;  /* 0x00001c0a040a7981 */ /* 0x000ea8000c1e1900 */
[----:B---3--:R-:W2:Y:S01]  /*0900*/  LDG.E R15, desc[UR10][R6.64+0x1c] ;  /* 0x00001c0a060f7981 */ /* 0x008ea2000c1e1900 */
[----:B------:R-:W-:Y:S01]  /*0910*/  IADD3 R0, PT, PT, R0, 0x8, RZ ;  /* 0x0000000800007810 */ /* 0x000fe20007ffe0ff */
[----:B--2---:R-:W-:-:S05]  /*0920*/  FADD R15, R10, R15 ;  /* 0x0000000f0a0f7221 */ /* 0x004fca0000000000 */
[----:B------:R0:W-:Y:S02]  /*0930*/  STG.E desc[UR10][R8.64+0x1c], R15 ;  /* 0x00001c0f08007986 */ /* 0x0001e4000c10190a */
.L_x_2:
[----:B------:R-:W-:Y:S05]  /*0940*/  @!P1 EXIT ;  /* 0x000000000000994d */ /* 0x000fea0003800000 */
[----:B------:R-:W-:Y:S02]  /*0950*/  ISETP.GE.U32.AND P0, PT, R14, 0x4, PT ;  /* 0x000000040e00780c */ /* 0x000fe40003f06070 */
[----:B------:R-:W-:-:S04]  /*0960*/  LOP3.LUT R2, R2, 0x3, RZ, 0xc0, !PT ;  /* 0x0000000302027812 */ /* 0x000fc800078ec0ff */
[----:B------:R-:W-:-:S07]  /*0970*/  ISETP.NE.AND P1, PT, R2, RZ, PT ;  /* 0x000000ff0200720c */ /* 0x000fce0003f25270 */
[----:B------:R-:W-:Y:S06]  /*0980*/  @!P0 BRA `(.L_x_3) ;  /* 0x00000000005c8947 */ /* 0x000fec0003800000 */
[----:B------:R-:W1:Y:S08]  /*0990*/  LDC.64 R4, c[0x0][0x388] ;  /* 0x0000e200ff047b82 */ /* 0x000e700000000a00 */
[----:B------:R-:W3:Y:S08]  /*09a0*/  LDC.64 R6, c[0x0][0x390] ;  /* 0x0000e400ff067b82 */ /* 0x000ef00000000a00 */
[----:B0-2---:R-:W0:Y:S01]  /*09b0*/  LDC.64 R8, c[0x0][0x380] ;  /* 0x0000e000ff087b82 */ /* 0x005e220000000a00 */
[----:B-1----:R-:W-:-:S05]  /*09c0*/  IMAD.WIDE.U32 R4, R0, 0x4, R4 ;  /* 0x0000000400047825 */ /* 0x002fca00078e0004 */
[----:B------:R-:W2:Y:S01]  /*09d0*/  LDG.E R3, desc[UR10][R4.64] ;  /* 0x0000000a04037981 */ /* 0x000ea2000c1e1900 */
[----:B---3--:R-:W-:-:S05]  /*09e0*/  IMAD.WIDE.U32 R6, R0, 0x4, R6 ;  /* 0x0000000400067825 */ /* 0x008fca00078e0006 */
[----:B------:R-:W2:Y:S01]  /*09f0*/  LDG.E R10, desc[UR10][R6.64] ;  /* 0x0000000a060a7981 */ /* 0x000ea2000c1e1900 */
[----:B0-----:R-:W-:-:S04]  /*0a00*/  IMAD.WIDE.U32 R8, R0, 0x4, R8 ;  /* 0x0000000400087825 */ /* 0x001fc800078e0008 */
[----:B--2---:R-:W-:-:S05]  /*0a10*/  FADD R3, R3, R10 ;  /* 0x0000000a03037221 */ /* 0x004fca0000000000 */
        /* <DEDUP_REMOVED lines=9> */
[----:B------:R-:W2:Y:S04]  /*0ab0*/  LDG.E R10, desc[UR10][R4.64+0xc] ;  /* 0x00000c0a040a7981 */ /* 0x000ea8000c1e1900 */
[----:B------:R-:W2:Y:S01]  /*0ac0*/  LDG.E R15, desc[UR10][R6.64+0xc] ;  /* 0x00000c0a060f7981 */ /* 0x000ea2000c1e1900 */
[----:B------:R-:W-:Y:S01]  /*0ad0*/  IADD3 R0, PT, PT, R0, 0x4, RZ ;  /* 0x0000000400007810 */ /* 0x000fe20007ffe0ff */
[----:B--2---:R-:W-:-:S05]  /*0ae0*/  FADD R15, R10, R15 ;  /* 0x0000000f0a0f7221 */ /* 0x004fca0000000000 */
[----:B------:R1:W-:Y:S02]  /*0af0*/  STG.E desc[UR10][R8.64+0xc], R15 ;  /* 0x00000c0f08007986 */ /* 0x0003e4000c10190a */
.L_x_3:
[----:B------:R-:W-:Y:S05]  /*0b00*/  @!P1 EXIT ;  /* 0x000000000000994d */ /* 0x000fea0003800000 */
[----:B------:R-:W3:Y:S08]  /*0b10*/  LDC.64 R4, c[0x0][0x380] ;  /* 0x0000e000ff047b82 */ /* 0x000ef00000000a00 */
[----:B------:R-:W4:Y:S08]  /*0b20*/  LDC.64 R6, c[0x0][0x390] ;  /* 0x0000e400ff067b82 */ /* 0x000f300000000a00 */
[----:B012---:R-:W0:Y:S01]  /*0b30*/  LDC.64 R8, c[0x0][0x388] ;  /* 0x0000e200ff087b82 */ /* 0x007e220000000a00 */
[----:B---3--:R-:W-:-:S04]  /*0b40*/  IMAD.WIDE.U32 R4, R0, 0x4, R4 ;  /* 0x0000000400047825 */ /* 0x008fc800078e0004 */
[----:B------:R-:W-:Y:S01]  /*0b50*/  IMAD.MOV.U32 R10, RZ, RZ, R4 ;  /* 0x000000ffff0a7224 */ /* 0x000fe200078e0004 */
[----:B------:R-:W-:Y:S01]  /*0b60*/  MOV R13, R5 ;  /* 0x00000005000d7202 */ /* 0x000fe20000000f00 */
[----:B----4-:R-:W-:-:S05]  /*0b70*/  IMAD.WIDE.U32 R6, R0, 0x4, R6 ;  /* 0x0000000400067825 */ /* 0x010fca00078e0006 */
[----:B------:R-:W-:Y:S01]  /*0b80*/  MOV R11, R7 ;  /* 0x00000007000b7202 */ /* 0x000fe20000000f00 */
[----:B0-----:R-:W-:Y:S01]  /*0b90*/  IMAD.WIDE.U32 R8, R0, 0x4, R8 ;  /* 0x0000000400087825 */ /* 0x001fe200078e0008 */
[----:B------:R-:W-:-:S07]  /*0ba0*/  IADD3 R0, PT, PT, -R2, RZ, RZ ;  /* 0x000000ff02007210 */ /* 0x000fce0007ffe1ff */
.L_x_4:
[----:B0-----:R-:W-:Y:S01]  /*0bb0*/  IMAD.MOV.U32 R2, RZ, RZ, R8 ;  /* 0x000000ffff027224 */ /* 0x001fe200078e0008 */
[----:B------:R-:W-:Y:S02]  /*0bc0*/  MOV R5, R11 ;  /* 0x0000000b00057202 */ /* 0x000fe40000000f00 */
[----:B------:R-:W-:Y:S02]  /*0bd0*/  MOV R3, R9 ;  /* 0x0000000900037202 */ /* 0x000fe40000000f00 */
[----:B------:R-:W-:-:S03]  /*0be0*/  MOV R4, R6 ;  /* 0x0000000600047202 */ /* 0x000fc60000000f00 */
[----:B------:R0:W2:Y:S04]  /*0bf0*/  LDG.E R2, desc[UR10][R2.64] ;  /* 0x0000000a02027981 */ /* 0x0000a8000c1e1900 */
[----:B------:R-:W2:Y:S01]  /*0c00*/  LDG.E R5, desc[UR10][R4.64] ;  /* 0x0000000a04057981 */ /* 0x000ea2000c1e1900 */
[----:B------:R-:W-:Y:S02]  /*0c10*/  IADD3 R0, PT, PT, R0, 0x1, RZ ;  /* 0x0000000100007810 */ /* 0x000fe40007ffe0ff */
[----:B------:R-:W-:Y:S02]  /*0c20*/  IADD3 R6, P2, PT, R6, 0x4, RZ ;  /* 0x0000000406067810 */ /* 0x000fe40007f5e0ff */
[----:B------:R-:W-:Y:S01]  /*0c30*/  ISETP.NE.AND P0, PT, R0, RZ, PT ;  /* 0x000000ff0000720c */ /* 0x000fe20003f05270 */
[----:B0-----:R-:W-:Y:S01]  /*0c40*/  IMAD.MOV.U32 R3, RZ, RZ, R13 ;  /* 0x000000ffff037224 */ /* 0x001fe200078e000d */
[----:B------:R-:W-:-:S02]  /*0c50*/  IADD3 R8, P3, PT, R8, 0x4, RZ ;  /* 0x0000000408087810 */ /* 0x000fc40007f7e0ff */
[----:B------:R-:W-:Y:S02]  /*0c60*/  IADD3.X R11, PT, PT, RZ, R11, RZ, P2, !PT ;  /* 0x0000000bff0b7210 */ /* 0x000fe400017fe4ff */
[----:B------:R-:W-:Y:S01]  /*0c70*/  IADD3.X R9, PT, PT, RZ, R9, RZ, P3, !PT ;  /* 0x00000009ff097210 */ /* 0x000fe20001ffe4ff */
[----:B--2---:R-:W-:Y:S01]  /*0c80*/  FADD R7, R2, R5 ;  /* 0x0000000502077221 */ /* 0x004fe20000000000 */
[----:B------:R-:W-:Y:S02]  /*0c90*/  MOV R2, R10 ;  /* 0x0000000a00027202 */ /* 0x000fe40000000f00 */
[----:B------:R-:W-:-:S03]  /*0ca0*/  IADD3 R10, P1, PT, R10, 0x4, RZ ;  /* 0x000000040a0a7810 */ /* 0x000fc60007f3e0ff */
[----:B------:R0:W-:Y:S01]  /*0cb0*/  STG.E desc[UR10][R2.64], R7 ;  /* 0x0000000702007986 */ /* 0x0001e2000c10190a */
[----:B------:R-:W-:Y:S01]  /*0cc0*/  IADD3.X R13, PT, PT, RZ, R13, RZ, P1, !PT ;  /* 0x0000000dff0d7210 */ /* 0x000fe20000ffe4ff */
[----:B------:R-:W-:Y:S08]  /*0cd0*/  @P0 BRA `(.L_x_4) ;  /* 0xfffffffc00b40947 */ /* 0x000ff0000383ffff */
[----:B------:R-:W-:Y:S05]  /*0ce0*/  EXIT ;  /* 0x000000000000794d */ /* 0x000fea0003800000 */
.L_x_5:
[----:B------:R-:W-:-:S00]  /*0cf0*/  BRA `(.L_x_5) ;  /* 0xfffffffc00fc7947 */ /* 0x000fc0000383ffff */
[----:B------:R-:W-:-:S00]  /*0d00*/  NOP ;  /* 0x0000000000007918 */ /* 0x000fc00000000000 */
[----:B------:R-:W-:-:S00]  /*0d10*/  NOP ;  /* 0x0000000000007918 */ /* 0x000fc00000000000 */
[----:B------:R-:W-:-:S00]  /*0d20*/  NOP ;  /* 0x0000000000007918 */ /* 0x000fc00000000000 */
[----:B------:R-:W-:-:S00]  /*0d30*/  NOP ;  /* 0x0000000000007918 */ /* 0x000fc00000000000 */
[----:B------:R-:W-:-:S00]  /*0d40*/  NOP ;  /* 0x0000000000007918 */ /* 0x000fc00000000000 */
[----:B------:R-:W-:-:S00]  /*0d50*/  NOP ;  /* 0x0000000000007918 */ /* 0x000fc00000000000 */
[----:B------:R-:W-:-:S00]  /*0d60*/  NOP ;  /* 0x0000000000007918 */ /* 0x000fc00000000000 */
[----:B------:R-:W-:-:S00]  /*0d70*/  NOP ;  /* 0x0000000000007918 */ /* 0x000fc00000000000 */
.L_x_6:


//--------------------- .nv.shared.reserved.0     --------------------------
	.section	.nv.shared.reserved.0,"aw",@nobits
	.weak		__nv_reservedSMEM_offset_0_alias
	.size		__nv_reservedSMEM_offset_0_alias, 0, 64
	.other		__nv_reservedSMEM_offset_0_alias,@"STO_CUDA_RESERVED_SHARED STV_DEFAULT"
__nv_reservedSMEM_offset_0_alias:
	.zero		0
	.zero		64


//--------------------- .nv.constant0._Z10add_vectorPfS_S_i --------------------------
	.section	.nv.constant0._Z10add_vectorPfS_S_i,"a",@progbits
	.sectionflags	@""
	.align	4
.nv.constant0._Z10add_vectorPfS_S_i:
	.zero		924


//--------------------- SYMBOLS --------------------------

	.type		.nv.reservedSmem.offset0,@object
	.size		.nv.reservedSmem.offset0,0x4
